//
// Generated by NVIDIA NVVM Compiler
//
// Compiler Build ID: CL-36424714
// Cuda compilation tools, release 13.0, V13.0.88
// Based on NVVM 20.0.0
//

.version 9.0
.target sm_100
.address_size 64

	// .globl	_Z6kernelPiS_S_ii

.visible .entry _Z6kernelPiS_S_ii(
	.param .u64 .ptr .align 1 _Z6kernelPiS_S_ii_param_0,
	.param .u64 .ptr .align 1 _Z6kernelPiS_S_ii_param_1,
	.param .u64 .ptr .align 1 _Z6kernelPiS_S_ii_param_2,
	.param .u32 _Z6kernelPiS_S_ii_param_3,
	.param .u32 _Z6kernelPiS_S_ii_param_4
)
{
	.reg .pred 	%p<8>;
	.reg .b32 	%r<93>;
	.reg .b64 	%rd<67>;

	ld.param.u64 	%rd3, [_Z6kernelPiS_S_ii_param_0];
	ld.param.u64 	%rd4, [_Z6kernelPiS_S_ii_param_1];
	ld.param.u32 	%r18, [_Z6kernelPiS_S_ii_param_3];
	ld.param.u32 	%r19, [_Z6kernelPiS_S_ii_param_4];
	cvta.to.global.u64 	%rd1, %rd3;
	cvta.to.global.u64 	%rd2, %rd4;
	mov.u32 	%r20, %ctaid.x;
	mov.u32 	%r21, %ntid.x;
	mov.u32 	%r22, %tid.x;
	mad.lo.s32 	%r90, %r20, %r21, %r22;
	shr.s32 	%r23, %r19, 31;
	shr.u32 	%r24, %r23, 30;
	add.s32 	%r25, %r19, %r24;
	shr.s32 	%r2, %r25, 2;
	setp.lt.s32 	%p1, %r19, 4;
	@%p1 bra 	$L__BB0_9;
	add.s32 	%r27, %r2, -1;
	and.b32  	%r3, %r2, 3;
	setp.lt.u32 	%p2, %r27, 3;
	mov.b32 	%r89, 0;
	@%p2 bra 	$L__BB0_4;
	shl.b32 	%r4, %r18, 4;
	and.b32  	%r29, %r2, 536870908;
	neg.s32 	%r86, %r29;
	mov.b32 	%r89, 0;
	mul.wide.s32 	%rd7, %r18, 4;
$L__BB0_3:
	.pragma "nounroll";
	mul.wide.s32 	%rd5, %r90, 4;
	add.s64 	%rd6, %rd1, %rd5;
	ld.global.u32 	%r30, [%rd6];
	add.s64 	%rd8, %rd6, %rd7;
	ld.global.u32 	%r31, [%rd8];
	add.s64 	%rd9, %rd8, %rd7;
	ld.global.u32 	%r32, [%rd9];
	add.s64 	%rd10, %rd9, %rd7;
	ld.global.u32 	%r33, [%rd10];
	add.s32 	%r34, %r30, %r89;
	add.s32 	%r35, %r31, %r34;
	add.s32 	%r36, %r32, %r35;
	add.s32 	%r37, %r33, %r36;
	add.s64 	%rd11, %rd2, %rd5;
	st.global.u32 	[%rd11], %r34;
	add.s64 	%rd12, %rd11, %rd7;
	st.global.u32 	[%rd12], %r35;
	add.s64 	%rd13, %rd12, %rd7;
	st.global.u32 	[%rd13], %r36;
	add.s64 	%rd14, %rd13, %rd7;
	st.global.u32 	[%rd14], %r37;
	add.s64 	%rd15, %rd10, %rd7;
	ld.global.u32 	%r38, [%rd15];
	add.s64 	%rd16, %rd15, %rd7;
	ld.global.u32 	%r39, [%rd16];
	add.s64 	%rd17, %rd16, %rd7;
	ld.global.u32 	%r40, [%rd17];
	add.s64 	%rd18, %rd17, %rd7;
	ld.global.u32 	%r41, [%rd18];
	add.s32 	%r42, %r38, %r37;
	add.s32 	%r43, %r39, %r42;
	add.s32 	%r44, %r40, %r43;
	add.s32 	%r45, %r41, %r44;
	add.s64 	%rd19, %rd14, %rd7;
	st.global.u32 	[%rd19], %r42;
	add.s64 	%rd20, %rd19, %rd7;
	st.global.u32 	[%rd20], %r43;
	add.s64 	%rd21, %rd20, %rd7;
	st.global.u32 	[%rd21], %r44;
	add.s64 	%rd22, %rd21, %rd7;
	st.global.u32 	[%rd22], %r45;
	add.s64 	%rd23, %rd18, %rd7;
	ld.global.u32 	%r46, [%rd23];
	add.s64 	%rd24, %rd23, %rd7;
	ld.global.u32 	%r47, [%rd24];
	add.s64 	%rd25, %rd24, %rd7;
	ld.global.u32 	%r48, [%rd25];
	add.s64 	%rd26, %rd25, %rd7;
	ld.global.u32 	%r49, [%rd26];
	add.s32 	%r50, %r46, %r45;
	add.s32 	%r51, %r47, %r50;
	add.s32 	%r52, %r48, %r51;
	add.s32 	%r53, %r49, %r52;
	add.s64 	%rd27, %rd22, %rd7;
	st.global.u32 	[%rd27], %r50;
	add.s64 	%rd28, %rd27, %rd7;
	st.global.u32 	[%rd28], %r51;
	add.s64 	%rd29, %rd28, %rd7;
	st.global.u32 	[%rd29], %r52;
	add.s64 	%rd30, %rd29, %rd7;
	st.global.u32 	[%rd30], %r53;
	add.s64 	%rd31, %rd26, %rd7;
	ld.global.u32 	%r54, [%rd31];
	add.s64 	%rd32, %rd31, %rd7;
	ld.global.u32 	%r55, [%rd32];
	add.s64 	%rd33, %rd32, %rd7;
	ld.global.u32 	%r56, [%rd33];
	add.s64 	%rd34, %rd33, %rd7;
	ld.global.u32 	%r57, [%rd34];
	add.s32 	%r58, %r54, %r53;
	add.s32 	%r59, %r55, %r58;
	add.s32 	%r60, %r56, %r59;
	add.s32 	%r89, %r57, %r60;
	add.s64 	%rd35, %rd30, %rd7;
	st.global.u32 	[%rd35], %r58;
	add.s64 	%rd36, %rd35, %rd7;
	st.global.u32 	[%rd36], %r59;
	add.s64 	%rd37, %rd36, %rd7;
	st.global.u32 	[%rd37], %r60;
	add.s64 	%rd38, %rd37, %rd7;
	st.global.u32 	[%rd38], %r89;
	add.s32 	%r90, %r90, %r4;
	add.s32 	%r86, %r86, 4;
	setp.ne.s32 	%p3, %r86, 0;
	@%p3 bra 	$L__BB0_3;
$L__BB0_4:
	setp.eq.s32 	%p4, %r3, 0;
	@%p4 bra 	$L__BB0_9;
	setp.eq.s32 	%p5, %r3, 1;
	@%p5 bra 	$L__BB0_7;
	mul.wide.s32 	%rd39, %r90, 4;
	add.s64 	%rd40, %rd1, %rd39;
	ld.global.u32 	%r61, [%rd40];
	mul.wide.s32 	%rd41, %r18, 4;
	add.s64 	%rd42, %rd40, %rd41;
	ld.global.u32 	%r62, [%rd42];
	add.s64 	%rd43, %rd42, %rd41;
	ld.global.u32 	%r63, [%rd43];
	add.s64 	%rd44, %rd43, %rd41;
	ld.global.u32 	%r64, [%rd44];
	add.s32 	%r65, %r61, %r89;
	add.s32 	%r66, %r62, %r65;
	add.s32 	%r67, %r63, %r66;
	add.s32 	%r68, %r64, %r67;
	add.s64 	%rd45, %rd2, %rd39;
	st.global.u32 	[%rd45], %r65;
	add.s64 	%rd46, %rd45, %rd41;
	st.global.u32 	[%rd46], %r66;
	add.s64 	%rd47, %rd46, %rd41;
	st.global.u32 	[%rd47], %r67;
	add.s64 	%rd48, %rd47, %rd41;
	st.global.u32 	[%rd48], %r68;
	add.s64 	%rd49, %rd44, %rd41;
	ld.global.u32 	%r69, [%rd49];
	add.s64 	%rd50, %rd49, %rd41;
	ld.global.u32 	%r70, [%rd50];
	add.s64 	%rd51, %rd50, %rd41;
	ld.global.u32 	%r71, [%rd51];
	add.s64 	%rd52, %rd51, %rd41;
	ld.global.u32 	%r72, [%rd52];
	add.s32 	%r73, %r69, %r68;
	add.s32 	%r74, %r70, %r73;
	add.s32 	%r75, %r71, %r74;
	add.s32 	%r89, %r72, %r75;
	add.s64 	%rd53, %rd48, %rd41;
	st.global.u32 	[%rd53], %r73;
	add.s64 	%rd54, %rd53, %rd41;
	st.global.u32 	[%rd54], %r74;
	add.s64 	%rd55, %rd54, %rd41;
	st.global.u32 	[%rd55], %r75;
	add.s64 	%rd56, %rd55, %rd41;
	st.global.u32 	[%rd56], %r89;
	shl.b32 	%r76, %r18, 3;
	add.s32 	%r90, %r76, %r90;
$L__BB0_7:
	and.b32  	%r77, %r2, 1;
	setp.eq.b32 	%p6, %r77, 1;
	not.pred 	%p7, %p6;
	@%p7 bra 	$L__BB0_9;
	mul.wide.s32 	%rd57, %r90, 4;
	add.s64 	%rd58, %rd1, %rd57;
	ld.global.u32 	%r78, [%rd58];
	mul.wide.s32 	%rd59, %r18, 4;
	add.s64 	%rd60, %rd58, %rd59;
	ld.global.u32 	%r79, [%rd60];
	add.s64 	%rd61, %rd60, %rd59;
	ld.global.u32 	%r80, [%rd61];
	add.s64 	%rd62, %rd61, %rd59;
	ld.global.u32 	%r81, [%rd62];
	add.s32 	%r82, %r78, %r89;
	add.s32 	%r83, %r79, %r82;
	add.s32 	%r84, %r80, %r83;
	add.s32 	%r85, %r81, %r84;
	add.s64 	%rd63, %rd2, %rd57;
	st.global.u32 	[%rd63], %r82;
	add.s64 	%rd64, %rd63, %rd59;
	st.global.u32 	[%rd64], %r83;
	add.s64 	%rd65, %rd64, %rd59;
	st.global.u32 	[%rd65], %r84;
	add.s64 	%rd66, %rd65, %rd59;
	st.global.u32 	[%rd66], %r85;
$L__BB0_9:
	ret;

}


// ===== COMPILED SASS (sm_100) =====

	.target	sm_100

	.elftype	@"ET_EXEC"


//--------------------- .note.nv.tkinfo           --------------------------
	.section	.note.nv.tkinfo,"",@"SHT_NOTE"
	.sectionflags	@"SHF_NOTE_NV_TKINFO"
	.tkinfo
        /*0018*/ 	.word	0x00000002
        /*0030*/ 	.string	""
        /*0030*/ 	.string	"ptxas"
        /*0030*/ 	.string	"Cuda compilation tools, release 13.0, V13.0.88"
        /*0030*/ 	.string	"Build cuda_13.0.r13.0/compiler.36424714_0"
        /*0030*/ 	.string	"-arch sm_100 -m 64 "



//--------------------- .note.nv.cuinfo           --------------------------
	.section	.note.nv.cuinfo,"",@"SHT_NOTE"
	.sectionflags	@"SHF_NOTE_NV_CUINFO"
        /*0018*/ 	.short	0x0002
        /*001a*/ 	.short	0x0064
        /*001c*/ 	.short	0x0082
	.zero		2


//--------------------- .nv.info                  --------------------------
	.section	.nv.info,"",@"SHT_CUDA_INFO"
	.align	4


	//----- nvinfo : EIATTR_REGCOUNT
	.align		4
        /*0000*/ 	.byte	0x04, 0x2f
        /*0002*/ 	.short	(.L_1 - .L_0)
	.align		4
.L_0:
        /*0004*/ 	.word	index@(_Z6kernelPiS_S_ii)
        /*0008*/ 	.word	0x00000020


	//----- nvinfo : EIATTR_FRAME_SIZE
	.align		4
.L_1:
        /*000c*/ 	.byte	0x04, 0x11
        /*000e*/ 	.short	(.L_3 - .L_2)
	.align		4
.L_2:
        /*0010*/ 	.word	index@(_Z6kernelPiS_S_ii)
        /*0014*/ 	.word	0x00000000


	//----- nvinfo : EIATTR_MIN_STACK_SIZE
	.align		4
.L_3:
        /*0018*/ 	.byte	0x04, 0x12
        /*001a*/ 	.short	(.L_5 - .L_4)
	.align		4
.L_4:
        /*001c*/ 	.word	index@(_Z6kernelPiS_S_ii)
        /*0020*/ 	.word	0x00000000
.L_5:


//--------------------- .nv.compat                --------------------------
	.section	.nv.compat,"",@"SHT_CUDA_COMPAT_INFO"
	.align	4
        /*0000*/ 	.byte	0x02, 0x09, 0x00, 0x00, 0x02, 0x02, 0x01, 0x00, 0x02, 0x05, 0x05, 0x00, 0x03, 0x07, 0x01, 0x01
        /*0010*/ 	.byte	0x02, 0x03, 0x00, 0x00, 0x02, 0x06, 0x01, 0x00, 0x04, 0x0b, 0x08, 0x00, 0x09, 0x00, 0x00, 0x00
        /*0020*/ 	.byte	0x00, 0x00, 0x00, 0x00


//--------------------- .nv.info._Z6kernelPiS_S_ii --------------------------
	.section	.nv.info._Z6kernelPiS_S_ii,"",@"SHT_CUDA_INFO"
	.sectionflags	@""
	.align	4


	//----- nvinfo : EIATTR_CUDA_API_VERSION
	.align		4
        /*0000*/ 	.byte	0x04, 0x37
        /*0002*/ 	.short	(.L_7 - .L_6)
.L_6:
        /*0004*/ 	.word	0x00000082


	//----- nvinfo : EIATTR_KPARAM_INFO
	.align		4
.L_7:
        /*0008*/ 	.byte	0x04, 0x17
        /*000a*/ 	.short	(.L_9 - .L_8)
.L_8:
        /*000c*/ 	.word	0x00000000
        /*0010*/ 	.short	0x0004
        /*0012*/ 	.short	0x001c
        /*0014*/ 	.byte	0x00, 0xf0, 0x11, 0x00


	//----- nvinfo : EIATTR_KPARAM_INFO
	.align		4
.L_9:
        /*0018*/ 	.byte	0x04, 0x17
        /*001a*/ 	.short	(.L_11 - .L_10)
.L_10:
        /*001c*/ 	.word	0x00000000
        /*0020*/ 	.short	0x0003
        /*0022*/ 	.short	0x0018
        /*0024*/ 	.byte	0x00, 0xf0, 0x11, 0x00


	//----- nvinfo : EIATTR_KPARAM_INFO
	.align		4
.L_11:
        /*0028*/ 	.byte	0x04, 0x17
        /*002a*/ 	.short	(.L_13 - .L_12)
.L_12:
        /*002c*/ 	.word	0x00000000
        /*0030*/ 	.short	0x0002
        /*0032*/ 	.short	0x0010
        /*0034*/ 	.byte	0x00, 0xf5, 0x21, 0x00


	//----- nvinfo : EIATTR_KPARAM_INFO
	.align		4
.L_13:
        /*0038*/ 	.byte	0x04, 0x17
        /*003a*/ 	.short	(.L_15 - .L_14)
.L_14:
        /*003c*/ 	.word	0x00000000
        /*0040*/ 	.short	0x0001
        /*0042*/ 	.short	0x0008
        /*0044*/ 	.byte	0x00, 0xf5, 0x21, 0x00


	//----- nvinfo : EIATTR_KPARAM_INFO
	.align		4
.L_15:
        /*0048*/ 	.byte	0x04, 0x17
        /*004a*/ 	.short	(.L_17 - .L_16)
.L_16:
        /*004c*/ 	.word	0x00000000
        /*0050*/ 	.short	0x0000
        /*0052*/ 	.short	0x0000
        /*0054*/ 	.byte	0x00, 0xf5, 0x21, 0x00


	//----- nvinfo : EIATTR_SPARSE_MMA_MASK
	.align		4
.L_17:
        /*0058*/ 	.byte	0x03, 0x50
        /*005a*/ 	.short	0x0000


	//----- nvinfo : EIATTR_MAXREG_COUNT
	.align		4
        /*005c*/ 	.byte	0x03, 0x1b
        /*005e*/ 	.short	0x00ff


	//----- nvinfo : EIATTR_MERCURY_ISA_VERSION
	.align		4
        /*0060*/ 	.byte	0x03, 0x5f
        /*0062*/ 	.short	0x0101


	//----- nvinfo : EIATTR_VRC_CTA_INIT_COUNT
	.align		4
        /*0064*/ 	.byte	0x02, 0x4a
	.zero		1
	.zero		1


	//----- nvinfo : EIATTR_EXIT_INSTR_OFFSETS
	.align		4
        /*0068*/ 	.byte	0x04, 0x1c
        /*006a*/ 	.short	(.L_19 - .L_18)


	//   ....[0]....
.L_18:
        /*006c*/ 	.word	0x00000090


	//   ....[1]....
        /*0070*/ 	.word	0x000006c0


	//   ....[2]....
        /*0074*/ 	.word	0x000009d0


	//   ....[3]....
        /*0078*/ 	.word	0x00000b50


	//----- nvinfo : EIATTR_CBANK_PARAM_SIZE
	.align		4
.L_19:
        /*007c*/ 	.byte	0x03, 0x19
        /*007e*/ 	.short	0x0020


	//----- nvinfo : EIATTR_PARAM_CBANK
	.align		4
        /*0080*/ 	.byte	0x04, 0x0a
        /*0082*/ 	.short	(.L_21 - .L_20)
	.align		4
.L_20:
        /*0084*/ 	.word	index@(.nv.constant0._Z6kernelPiS_S_ii)
        /*0088*/ 	.short	0x0380
        /*008a*/ 	.short	0x0020


	//----- nvinfo : EIATTR_SW_WAR
	.align		4
.L_21:
        /*008c*/ 	.byte	0x04, 0x36
        /*008e*/ 	.short	(.L_23 - .L_22)
.L_22:
        /*0090*/ 	.word	0x00000008
.L_23:


//--------------------- .nv.callgraph             --------------------------
	.section	.nv.callgraph,"",@"SHT_CUDA_CALLGRAPH"
	.align	4
	.sectionentsize	8
	.align		4
        /*0000*/ 	.word	0x00000000
	.align		4
        /*0004*/ 	.word	0xffffffff
	.align		4
        /*0008*/ 	.word	0x00000000
	.align		4
        /*000c*/ 	.word	0xfffffffe
	.align		4
        /*0010*/ 	.word	0x00000000
	.align		4
        /*0014*/ 	.word	0xfffffffd
	.align		4
        /*0018*/ 	.word	0x00000000
	.align		4
        /*001c*/ 	.word	0xfffffffc


//--------------------- .text._Z6kernelPiS_S_ii   --------------------------
	.section	.text._Z6kernelPiS_S_ii,"ax",@progbits
	.align	128
        .global         _Z6kernelPiS_S_ii
        .type           _Z6kernelPiS_S_ii,@function
        .size           _Z6kernelPiS_S_ii,(.L_x_4 - _Z6kernelPiS_S_ii)
        .other          _Z6kernelPiS_S_ii,@"STO_CUDA_ENTRY STV_DEFAULT"
_Z6kernelPiS_S_ii:
.text._Z6kernelPiS_S_ii:
[----:B------:R-:W-:Y:S08]  /*0000*/  LDC R1, c[0x0][0x37c] ;  /* 0x0000df00ff017b82 */ /* 0x000ff00000000800 */
[----:B------:R-:W0:Y:S01]  /*0010*/  LDC R3, c[0x0][0x39c] ;  /* 0x0000e700ff037b82 */ /* 0x000e220000000800 */
[----:B------:R-:W1:Y:S07]  /*0020*/  S2R R2, SR_TID.X ;  /* 0x0000000000027919 */ /* 0x000e6e0000002100 */
[----:B------:R-:W1:Y:S08]  /*0030*/  S2UR UR4, SR_CTAID.X ;  /* 0x00000000000479c3 */ /* 0x000e700000002500 */
[----:B------:R-:W1:Y:S01]  /*0040*/  LDC R7, c[0x0][0x360] ;  /* 0x0000d800ff077b82 */ /* 0x000e620000000800 */
[----:B0-----:R-:W-:-:S02]  /*0050*/  ISETP.GE.AND P0, PT, R3, 0x4, PT ;  /* 0x000000040300780c */ /* 0x001fc40003f06270 */
[----:B------:R-:W-:-:S04]  /*0060*/  SHF.R.S32.HI R0, RZ, 0x1f, R3 ;  /* 0x0000001fff007819 */ /* 0x000fc80000011403 */
[----:B------:R-:W-:Y:S01]  /*0070*/  LEA.HI R0, R0, R3, RZ, 0x2 ;  /* 0x0000000300007211 */ /* 0x000fe200078f10ff */
[----:B-1----:R-:W-:-:S06]  /*0080*/  IMAD R7, R7, UR4, R2 ;  /* 0x0000000407077c24 */ /* 0x002fcc000f8e0202 */
[----:B------:R-:W-:Y:S05]  /*0090*/  @!P0 EXIT ;  /* 0x000000000000894d */ /* 0x000fea0003800000 */
[----:B------:R-:W-:Y:S01]  /*00a0*/  SHF.R.S32.HI R0, RZ, 0x2, R0 ;  /* 0x00000002ff007819 */ /* 0x000fe20000011400 */
[----:B------:R-:W0:Y:S01]  /*00b0*/  LDCU.64 UR4, c[0x0][0x358] ;  /* 0x00006b00ff0477ac */ /* 0x000e220008000a00 */
[----:B------:R-:W-:Y:S02]  /*00c0*/  HFMA2 R12, -RZ, RZ, 0, 0 ;  /* 0x00000000ff0c7431 */ /* 0x000fe400000001ff */
[C---:B------:R-:W-:Y:S02]  /*00d0*/  IADD3 R2, PT, PT, R0.reuse, -0x1, RZ ;  /* 0xffffffff00027810 */ /* 0x040fe40007ffe0ff */
[----:B------:R-:W-:Y:S02]  /*00e0*/  LOP3.LUT R9, R0, 0x3, RZ, 0xc0, !PT ;  /* 0x0000000300097812 */ /* 0x000fe400078ec0ff */
[----:B------:R-:W-:Y:S02]  /*00f0*/  ISETP.GE.U32.AND P1, PT, R2, 0x3, PT ;  /* 0x000000030200780c */ /* 0x000fe40003f26070 */
[----:B------:R-:W-:-:S11]  /*0100*/  ISETP.NE.AND P0, PT, R9, RZ, PT ;  /* 0x000000ff0900720c */ /* 0x000fd60003f05270 */
[----:B0-----:R-:W-:Y:S05]  /*0110*/  @!P1 BRA `(.L_x_0) ;  /* 0x0000000400689947 */ /* 0x001fea0003800000 */
[----:B------:R-:W0:Y:S01]  /*0120*/  LDC R6, c[0x0][0x398] ;  /* 0x0000e600ff067b82 */ /* 0x000e220000000800 */
[----:B------:R-:W-:Y:S02]  /*0130*/  LOP3.LUT R8, R0, 0x1ffffffc, RZ, 0xc0, !PT ;  /* 0x1ffffffc00087812 */ /* 0x000fe400078ec0ff */
[----:B------:R-:W-:Y:S02]  /*0140*/  MOV R12, RZ ;  /* 0x000000ff000c7202 */ /* 0x000fe40000000f00 */
[----:B------:R-:W-:-:S03]  /*0150*/  IADD3 R8, PT, PT, -R8, RZ, RZ ;  /* 0x000000ff08087210 */ /* 0x000fc60007ffe1ff */
[----:B------:R-:W1:Y:S08]  /*0160*/  LDC.64 R2, c[0x0][0x380] ;  /* 0x0000e000ff027b82 */ /* 0x000e700000000a00 */
[----:B------:R-:W2:Y:S02]  /*0170*/  LDC.64 R4, c[0x0][0x388] ;  /* 0x0000e200ff047b82 */ /* 0x000ea40000000a00 */
.L_x_1:
[----:B-1-3--:R-:W-:-:S04]  /*0180*/  IMAD.WIDE R14, R7, 0x4, R2 ;  /* 0x00000004070e7825 */ /* 0x00afc800078e0202 */
[C---:B0-----:R-:W-:Y:S02]  /*0190*/  IMAD.WIDE R18, R6.reuse, 0x4, R14 ;  /* 0x0000000406127825 */ /* 0x041fe400078e020e */
[----:B------:R-:W3:Y:S02]  /*01a0*/  LDG.E R15, desc[UR4][R14.64] ;  /* 0x000000040e0f7981 */ /* 0x000ee4000c1e1900 */
[C---:B------:R-:W-:Y:S02]  /*01b0*/  IMAD.WIDE R24, R6.reuse, 0x4, R18 ;  /* 0x0000000406187825 */ /* 0x040fe400078e0212 */
[----:B------:R-:W4:Y:S02]  /*01c0*/  LDG.E R18, desc[UR4][R18.64] ;  /* 0x0000000412127981 */ /* 0x000f24000c1e1900 */
[----:B------:R-:W-:Y:S02]  /*01d0*/  IMAD.WIDE R16, R6, 0x4, R24 ;  /* 0x0000000406107825 */ /* 0x000fe400078e0218 */
[----:B------:R-:W5:Y:S04]  /*01e0*/  LDG.E R24, desc[UR4][R24.64] ;  /* 0x0000000418187981 */ /* 0x000f68000c1e1900 */
[----:B------:R-:W5:Y:S01]  /*01f0*/  LDG.E R26, desc[UR4][R16.64] ;  /* 0x00000004101a7981 */ /* 0x000f62000c1e1900 */
[----:B--2---:R-:W-:-:S04]  /*0200*/  IMAD.WIDE R20, R7, 0x4, R4 ;  /* 0x0000000407147825 */ /* 0x004fc800078e0204 */
[----:B------:R-:W-:-:S04]  /*0210*/  IMAD.WIDE R22, R6, 0x4, R16 ;  /* 0x0000000406167825 */ /* 0x000fc800078e0210 */
[----:B------:R-:W-:Y:S01]  /*0220*/  IMAD.WIDE R10, R6, 0x4, R20 ;  /* 0x00000004060a7825 */ /* 0x000fe200078e0214 */
[----:B---3--:R-:W-:-:S03]  /*0230*/  IADD3 R29, PT, PT, R15, R12, RZ ;  /* 0x0000000c0f1d7210 */ /* 0x008fc60007ffe0ff */
[----:B------:R-:W-:Y:S02]  /*0240*/  IMAD.WIDE R12, R6, 0x4, R10 ;  /* 0x00000004060c7825 */ /* 0x000fe400078e020a */
[----:B------:R0:W-:Y:S01]  /*0250*/  STG.E desc[UR4][R20.64], R29 ;  /* 0x0000001d14007986 */ /* 0x0001e2000c101904 */
[----:B----4-:R-:W-:Y:S01]  /*0260*/  IADD3 R28, PT, PT, R18, R29, RZ ;  /* 0x0000001d121c7210 */ /* 0x010fe20007ffe0ff */
[----:B------:R-:W-:-:S04]  /*0270*/  IMAD.WIDE R14, R6, 0x4, R12 ;  /* 0x00000004060e7825 */ /* 0x000fc800078e020c */
[----:B------:R1:W-:Y:S01]  /*0280*/  STG.E desc[UR4][R10.64], R28 ;  /* 0x0000001c0a007986 */ /* 0x0003e2000c101904 */
[----:B-----5:R-:W-:-:S04]  /*0290*/  IADD3 R24, PT, PT, R24, R28, RZ ;  /* 0x0000001c18187210 */ /* 0x020fc80007ffe0ff */
[----:B------:R-:W-:Y:S01]  /*02a0*/  IADD3 R25, PT, PT, R26, R24, RZ ;  /* 0x000000181a197210 */ /* 0x000fe20007ffe0ff */
[C---:B------:R-:W-:Y:S01]  /*02b0*/  IMAD.WIDE R26, R6.reuse, 0x4, R22 ;  /* 0x00000004061a7825 */ /* 0x040fe200078e0216 */
[----:B------:R-:W-:Y:S04]  /*02c0*/  STG.E desc[UR4][R12.64], R24 ;  /* 0x000000180c007986 */ /* 0x000fe8000c101904 */
[----:B------:R2:W-:Y:S01]  /*02d0*/  STG.E desc[UR4][R14.64], R25 ;  /* 0x000000190e007986 */ /* 0x0005e2000c101904 */
[----:B------:R-:W-:-:S03]  /*02e0*/  IMAD.WIDE R16, R6, 0x4, R26 ;  /* 0x0000000406107825 */ /* 0x000fc600078e021a */
[----:B------:R-:W3:Y:S04]  /*02f0*/  LDG.E R22, desc[UR4][R22.64] ;  /* 0x0000000416167981 */ /* 0x000ee8000c1e1900 */
[----:B------:R-:W4:Y:S01]  /*0300*/  LDG.E R26, desc[UR4][R26.64] ;  /* 0x000000041a1a7981 */ /* 0x000f22000c1e1900 */
[----:B------:R-:W-:-:S03]  /*0310*/  IMAD.WIDE R18, R6, 0x4, R16 ;  /* 0x0000000406127825 */ /* 0x000fc600078e0210 */
[----:B0-----:R0:W5:Y:S04]  /*0320*/  LDG.E R21, desc[UR4][R16.64] ;  /* 0x0000000410157981 */ /* 0x001168000c1e1900 */
[----:B------:R-:W5:Y:S01]  /*0330*/  LDG.E R20, desc[UR4][R18.64] ;  /* 0x0000000412147981 */ /* 0x000f62000c1e1900 */
[----:B-1----:R-:W-:-:S04]  /*0340*/  IMAD.WIDE R28, R6, 0x4, R14 ;  /* 0x00000004061c7825 */ /* 0x002fc800078e020e */
[----:B--2---:R-:W-:-:S04]  /*0350*/  IMAD.WIDE R14, R6, 0x4, R18 ;  /* 0x00000004060e7825 */ /* 0x004fc800078e0212 */
[----:B0-----:R-:W-:-:S04]  /*0360*/  IMAD.WIDE R16, R6, 0x4, R28 ;  /* 0x0000000406107825 */ /* 0x001fc800078e021c */
[----:B------:R-:W-:-:S04]  /*0370*/  IMAD.WIDE R10, R6, 0x4, R16 ;  /* 0x00000004060a7825 */ /* 0x000fc800078e0210 */
[----:B------:R-:W-:Y:S01]  /*0380*/  IMAD.WIDE R12, R6, 0x4, R10 ;  /* 0x00000004060c7825 */ /* 0x000fe200078e020a */
[----:B---3--:R-:W-:-:S03]  /*0390*/  IADD3 R27, PT, PT, R25, R22, RZ ;  /* 0x00000016191b7210 */ /* 0x008fc60007ffe0ff */
[----:B------:R-:W-:Y:S01]  /*03a0*/  IMAD.WIDE R24, R6, 0x4, R14 ;  /* 0x0000000406187825 */ /* 0x000fe200078e020e */
[----:B----4-:R-:W-:Y:S01]  /*03b0*/  IADD3 R26, PT, PT, R26, R27, RZ ;  /* 0x0000001b1a1a7210 */ /* 0x010fe20007ffe0ff */
[----:B------:R-:W-:Y:S03]  /*03c0*/  STG.E desc[UR4][R28.64], R27 ;  /* 0x0000001b1c007986 */ /* 0x000fe6000c101904 */
[----:B-----5:R-:W-:Y:S01]  /*03d0*/  IADD3 R21, PT, PT, R21, R26, RZ ;  /* 0x0000001a15157210 */ /* 0x020fe20007ffe0ff */
[----:B------:R-:W-:Y:S03]  /*03e0*/  STG.E desc[UR4][R16.64], R26 ;  /* 0x0000001a10007986 */ /* 0x000fe6000c101904 */
[----:B------:R-:W-:Y:S01]  /*03f0*/  IADD3 R23, PT, PT, R20, R21, RZ ;  /* 0x0000001514177210 */ /* 0x000fe20007ffe0ff */
[----:B------:R0:W-:Y:S01]  /*0400*/  STG.E desc[UR4][R10.64], R21 ;  /* 0x000000150a007986 */ /* 0x0001e2000c101904 */
[----:B------:R-:W-:-:S03]  /*0410*/  IMAD.WIDE R18, R6, 0x4, R24 ;  /* 0x0000000406127825 */ /* 0x000fc600078e0218 */
[----:B------:R1:W-:Y:S04]  /*0420*/  STG.E desc[UR4][R12.64], R23 ;  /* 0x000000170c007986 */ /* 0x0003e8000c101904 */
[----:B------:R-:W2:Y:S04]  /*0430*/  LDG.E R14, desc[UR4][R14.64] ;  /* 0x000000040e0e7981 */ /* 0x000ea8000c1e1900 */
[----:B------:R-:W3:Y:S01]  /*0440*/  LDG.E R24, desc[UR4][R24.64] ;  /* 0x0000000418187981 */ /* 0x000ee2000c1e1900 */
[----:B0-----:R-:W-:-:S03]  /*0450*/  IMAD.WIDE R20, R6, 0x4, R18 ;  /* 0x0000000406147825 */ /* 0x001fc600078e0212 */
[----:B------:R0:W4:Y:S04]  /*0460*/  LDG.E R28, desc[UR4][R18.64] ;  /* 0x00000004121c7981 */ /* 0x000128000c1e1900 */
[----:B------:R-:W5:Y:S01]  /*0470*/  LDG.E R22, desc[UR4][R20.64] ;  /* 0x0000000414167981 */ /* 0x000f62000c1e1900 */
[----:B------:R-:W-:-:S04]  /*0480*/  IMAD.WIDE R26, R6, 0x4, R12 ;  /* 0x00000004061a7825 */ /* 0x000fc800078e020c */
[----:B-1----:R-:W-:-:S04]  /*0490*/  IMAD.WIDE R12, R6, 0x4, R20 ;  /* 0x00000004060c7825 */ /* 0x002fc800078e0214 */
[----:B0-----:R-:W-:-:S04]  /*04a0*/  IMAD.WIDE R18, R6, 0x4, R26 ;  /* 0x0000000406127825 */ /* 0x001fc800078e021a */
[----:B------:R-:W-:-:S04]  /*04b0*/  IMAD.WIDE R16, R6, 0x4, R12 ;  /* 0x0000000406107825 */ /* 0x000fc800078e020c */
[----:B------:R-:W-:Y:S01]  /*04c0*/  IMAD.WIDE R10, R6, 0x4, R18 ;  /* 0x00000004060a7825 */ /* 0x000fe200078e0212 */
[----:B--2---:R-:W-:-:S03]  /*04d0*/  IADD3 R25, PT, PT, R23, R14, RZ ;  /* 0x0000000e17197210 */ /* 0x004fc60007ffe0ff */
[----:B------:R-:W-:Y:S01]  /*04e0*/  IMAD.WIDE R14, R6, 0x4, R10 ;  /* 0x00000004060e7825 */ /* 0x000fe200078e020a */
[----:B---3--:R-:W-:Y:S01]  /*04f0*/  IADD3 R29, PT, PT, R24, R25, RZ ;  /* 0x00000019181d7210 */ /* 0x008fe20007ffe0ff */
[----:B------:R-:W-:Y:S03]  /*0500*/  STG.E desc[UR4][R26.64], R25 ;  /* 0x000000191a007986 */ /* 0x000fe6000c101904 */
[----:B----4-:R-:W-:Y:S01]  /*0510*/  IADD3 R28, PT, PT, R28, R29, RZ ;  /* 0x0000001d1c1c7210 */ /* 0x010fe20007ffe0ff */
[----:B------:R-:W-:Y:S03]  /*0520*/  STG.E desc[UR4][R18.64], R29 ;  /* 0x0000001d12007986 */ /* 0x000fe6000c101904 */
[----:B-----5:R-:W-:Y:S01]  /*0530*/  IADD3 R23, PT, PT, R22, R28, RZ ;  /* 0x0000001c16177210 */ /* 0x020fe20007ffe0ff */
[----:B------:R0:W-:Y:S04]  /*0540*/  STG.E desc[UR4][R10.64], R28 ;  /* 0x0000001c0a007986 */ /* 0x0001e8000c101904 */
[----:B------:R1:W-:Y:S04]  /*0550*/  STG.E desc[UR4][R14.64], R23 ;  /* 0x000000170e007986 */ /* 0x0003e8000c101904 */
[----:B------:R-:W2:Y:S01]  /*0560*/  LDG.E R12, desc[UR4][R12.64] ;  /* 0x000000040c0c7981 */ /* 0x000ea2000c1e1900 */
[----:B0-----:R-:W-:-:S03]  /*0570*/  IMAD.WIDE R28, R6, 0x4, R16 ;  /* 0x00000004061c7825 */ /* 0x001fc600078e0210 */
[----:B------:R0:W3:Y:S04]  /*0580*/  LDG.E R22, desc[UR4][R16.64] ;  /* 0x0000000410167981 */ /* 0x0000e8000c1e1900 */
[----:B------:R-:W4:Y:S01]  /*0590*/  LDG.E R26, desc[UR4][R28.64] ;  /* 0x000000041c1a7981 */ /* 0x000f22000c1e1900 */
[----:B0-----:R-:W-:-:S05]  /*05a0*/  IMAD.WIDE R16, R6, 0x4, R28 ;  /* 0x0000000406107825 */ /* 0x001fca00078e021c */
[----:B------:R-:W5:Y:S01]  /*05b0*/  LDG.E R27, desc[UR4][R16.64] ;  /* 0x00000004101b7981 */ /* 0x000f62000c1e1900 */
[----:B------:R-:W-:Y:S01]  /*05c0*/  IMAD.WIDE R20, R6, 0x4, R14 ;  /* 0x0000000406147825 */ /* 0x000fe200078e020e */
[----:B------:R-:W-:-:S03]  /*05d0*/  IADD3 R8, PT, PT, R8, 0x4, RZ ;  /* 0x0000000408087810 */ /* 0x000fc60007ffe0ff */
[----:B------:R-:W-:Y:S01]  /*05e0*/  IMAD.WIDE R24, R6, 0x4, R20 ;  /* 0x0000000406187825 */ /* 0x000fe200078e0214 */
[----:B------:R-:W-:-:S03]  /*05f0*/  ISETP.NE.AND P1, PT, R8, RZ, PT ;  /* 0x000000ff0800720c */ /* 0x000fc60003f25270 */
[----:B------:R-:W-:-:S04]  /*0600*/  IMAD.WIDE R10, R6, 0x4, R24 ;  /* 0x00000004060a7825 */ /* 0x000fc800078e0218 */
[C---:B-1----:R-:W-:Y:S01]  /*0610*/  IMAD.WIDE R14, R6.reuse, 0x4, R10 ;  /* 0x00000004060e7825 */ /* 0x042fe200078e020a */
[----:B------:R-:W-:Y:S02]  /*0620*/  LEA R7, R6, R7, 0x4 ;  /* 0x0000000706077211 */ /* 0x000fe400078e20ff */
[----:B--2---:R-:W-:-:S04]  /*0630*/  IADD3 R19, PT, PT, R23, R12, RZ ;  /* 0x0000000c17137210 */ /* 0x004fc80007ffe0ff */
[----:B---3--:R-:W-:-:S04]  /*0640*/  IADD3 R22, PT, PT, R22, R19, RZ ;  /* 0x0000001316167210 */ /* 0x008fc80007ffe0ff */
[----:B----4-:R-:W-:Y:S01]  /*0650*/  IADD3 R26, PT, PT, R26, R22, RZ ;  /* 0x000000161a1a7210 */ /* 0x010fe20007ffe0ff */
[----:B------:R3:W-:Y:S04]  /*0660*/  STG.E desc[UR4][R20.64], R19 ;  /* 0x0000001314007986 */ /* 0x0007e8000c101904 */
[----:B------:R3:W-:Y:S01]  /*0670*/  STG.E desc[UR4][R24.64], R22 ;  /* 0x0000001618007986 */ /* 0x0007e2000c101904 */
[----:B-----5:R-:W-:-:S03]  /*0680*/  IADD3 R12, PT, PT, R27, R26, RZ ;  /* 0x0000001a1b0c7210 */ /* 0x020fc60007ffe0ff */
[----:B------:R3:W-:Y:S04]  /*0690*/  STG.E desc[UR4][R10.64], R26 ;  /* 0x0000001a0a007986 */ /* 0x0007e8000c101904 */
[----:B------:R3:W-:Y:S01]  /*06a0*/  STG.E desc[UR4][R14.64], R12 ;  /* 0x0000000c0e007986 */ /* 0x0007e2000c101904 */
[----:B------:R-:W-:Y:S05]  /*06b0*/  @P1 BRA `(.L_x_1) ;  /* 0xfffffff800b01947 */ /* 0x000fea000383ffff */
.L_x_0:
[----:B------:R-:W-:Y:S05]  /*06c0*/  @!P0 EXIT ;  /* 0x000000000000894d */ /* 0x000fea0003800000 */
[----:B------:R-:W-:Y:S02]  /*06d0*/  ISETP.NE.AND P0, PT, R9, 0x1, PT ;  /* 0x000000010900780c */ /* 0x000fe40003f05270 */
[----:B------:R-:W-:-:S04]  /*06e0*/  LOP3.LUT R0, R0, 0x1, RZ, 0xc0, !PT ;  /* 0x0000000100007812 */ /* 0x000fc800078ec0ff */
[----:B------:R-:W-:-:S07]  /*06f0*/  ISETP.NE.U32.AND P1, PT, R0, 0x1, PT ;  /* 0x000000010000780c */ /* 0x000fce0003f25070 */
[----:B------:R-:W-:Y:S06]  /*0700*/  @!P0 BRA `(.L_x_2) ;  /* 0x0000000000b08947 */ /* 0x000fec0003800000 */
[----:B---3--:R-:W0:Y:S08]  /*0710*/  LDC.64 R10, c[0x0][0x380] ;  /* 0x0000e000ff0a7b82 */ /* 0x008e300000000a00 */
[----:B------:R-:W1:Y:S08]  /*0720*/  LDC R0, c[0x0][0x398] ;  /* 0x0000e600ff007b82 */ /* 0x000e700000000800 */
[----:B------:R-:W2:Y:S01]  /*0730*/  LDC.64 R2, c[0x0][0x388] ;  /* 0x0000e200ff027b82 */ /* 0x000ea20000000a00 */
[----:B0-----:R-:W-:-:S04]  /*0740*/  IMAD.WIDE R10, R7, 0x4, R10 ;  /* 0x00000004070a7825 */ /* 0x001fc800078e020a */
[C---:B-1----:R-:W-:Y:S02]  /*0750*/  IMAD.WIDE R14, R0.reuse, 0x4, R10 ;  /* 0x00000004000e7825 */ /* 0x042fe400078e020a */
        /* <DEDUP_REMOVED lines=15> */
[----:B-----5:R-:W-:Y:S01]  /*0850*/  IADD3 R29, PT, PT, R16, R27, RZ ;  /* 0x0000001b101d7210 */ /* 0x020fe20007ffe0ff */
[----:B------:R-:W-:-:S03]  /*0860*/  IMAD.WIDE R16, R0, 0x4, R18 ;  /* 0x0000000400107825 */ /* 0x000fc600078e0212 */
[----:B------:R-:W-:Y:S01]  /*0870*/  IADD3 R15, PT, PT, R6, R29, RZ ;  /* 0x0000001d060f7210 */ /* 0x000fe20007ffe0ff */
[----:B------:R2:W-:Y:S01]  /*0880*/  STG.E desc[UR4][R10.64], R29 ;  /* 0x0000001d0a007986 */ /* 0x0005e2000c101904 */
[----:B------:R-:W-:-:S03]  /*0890*/  IMAD.WIDE R20, R0, 0x4, R16 ;  /* 0x0000000400147825 */ /* 0x000fc600078e0210 */
[----:B------:R3:W-:Y:S04]  /*08a0*/  STG.E desc[UR4][R12.64], R15 ;  /* 0x0000000f0c007986 */ /* 0x0007e8000c101904 */
[----:B------:R-:W4:Y:S01]  /*08b0*/  LDG.E R18, desc[UR4][R18.64] ;  /* 0x0000000412127981 */ /* 0x000f22000c1e1900 */
[----:B------:R-:W-:-:S03]  /*08c0*/  IMAD.WIDE R22, R0, 0x4, R20 ;  /* 0x0000000400167825 */ /* 0x000fc600078e0214 */
[----:B------:R-:W5:Y:S04]  /*08d0*/  LDG.E R16, desc[UR4][R16.64] ;  /* 0x0000000410107981 */ /* 0x000f68000c1e1900 */
[----:B------:R-:W3:Y:S04]  /*08e0*/  LDG.E R20, desc[UR4][R20.64] ;  /* 0x0000000414147981 */ /* 0x000ee8000c1e1900 */
[----:B------:R-:W3:Y:S01]  /*08f0*/  LDG.E R22, desc[UR4][R22.64] ;  /* 0x0000000416167981 */ /* 0x000ee2000c1e1900 */
[C---:B------:R-:W-:Y:S01]  /*0900*/  IMAD.WIDE R8, R0.reuse, 0x4, R12 ;  /* 0x0000000400087825 */ /* 0x040fe200078e020c */
[----:B------:R-:W-:-:S03]  /*0910*/  LEA R7, R0, R7, 0x3 ;  /* 0x0000000700077211 */ /* 0x000fc600078e18ff */
[----:B0-----:R-:W-:-:S04]  /*0920*/  IMAD.WIDE R2, R0, 0x4, R8 ;  /* 0x0000000400027825 */ /* 0x001fc800078e0208 */
[----:B-1----:R-:W-:-:S04]  /*0930*/  IMAD.WIDE R4, R0, 0x4, R2 ;  /* 0x0000000400047825 */ /* 0x002fc800078e0202 */
[----:B--2---:R-:W-:Y:S01]  /*0940*/  IMAD.WIDE R10, R0, 0x4, R4 ;  /* 0x00000004000a7825 */ /* 0x004fe200078e0204 */
[----:B----4-:R-:W-:-:S04]  /*0950*/  IADD3 R25, PT, PT, R15, R18, RZ ;  /* 0x000000120f197210 */ /* 0x010fc80007ffe0ff */
[----:B-----5:R-:W-:Y:S01]  /*0960*/  IADD3 R27, PT, PT, R16, R25, RZ ;  /* 0x00000019101b7210 */ /* 0x020fe20007ffe0ff */
[----:B------:R0:W-:Y:S03]  /*0970*/  STG.E desc[UR4][R8.64], R25 ;  /* 0x0000001908007986 */ /* 0x0001e6000c101904 */
[----:B---3--:R-:W-:Y:S01]  /*0980*/  IADD3 R13, PT, PT, R20, R27, RZ ;  /* 0x0000001b140d7210 */ /* 0x008fe20007ffe0ff */
[----:B------:R0:W-:Y:S03]  /*0990*/  STG.E desc[UR4][R2.64], R27 ;  /* 0x0000001b02007986 */ /* 0x0001e6000c101904 */
[----:B------:R-:W-:Y:S01]  /*09a0*/  IADD3 R12, PT, PT, R22, R13, RZ ;  /* 0x0000000d160c7210 */ /* 0x000fe20007ffe0ff */
[----:B------:R0:W-:Y:S04]  /*09b0*/  STG.E desc[UR4][R4.64], R13 ;  /* 0x0000000d04007986 */ /* 0x0001e8000c101904 */
[----:B------:R0:W-:Y:S02]  /*09c0*/  STG.E desc[UR4][R10.64], R12 ;  /* 0x0000000c0a007986 */ /* 0x0001e4000c101904 */
.L_x_2:
[----:B------:R-:W-:Y:S05]  /*09d0*/  @P1 EXIT ;  /* 0x000000000000194d */ /* 0x000fea0003800000 */
[----:B0-----:R-:W0:Y:S08]  /*09e0*/  LDC.64 R2, c[0x0][0x380] ;  /* 0x0000e000ff027b82 */ /* 0x001e300000000a00 */
[----:B---3--:R-:W1:Y:S08]  /*09f0*/  LDC R21, c[0x0][0x398] ;  /* 0x0000e600ff157b82 */ /* 0x008e700000000800 */
        /* <DEDUP_REMOVED lines=10> */
[----:B------:R-:W-:Y:S01]  /*0aa0*/  IMAD.WIDE R14, R21, 0x4, R6 ;  /* 0x00000004150e7825 */ /* 0x000fe200078e0206 */
[----:B---3--:R-:W-:-:S03]  /*0ab0*/  IADD3 R13, PT, PT, R3, R12, RZ ;  /* 0x0000000c030d7210 */ /* 0x008fc60007ffe0ff */
[C---:B------:R-:W-:Y:S02]  /*0ac0*/  IMAD.WIDE R2, R21.reuse, 0x4, R14 ;  /* 0x0000000415027825 */ /* 0x040fe400078e020e */
[----:B------:R-:W-:Y:S01]  /*0ad0*/  STG.E desc[UR4][R6.64], R13 ;  /* 0x0000000d06007986 */ /* 0x000fe2000c101904 */
[----:B----4-:R-:W-:Y:S01]  /*0ae0*/  IADD3 R17, PT, PT, R4, R13, RZ ;  /* 0x0000000d04117210 */ /* 0x010fe20007ffe0ff */
[----:B------:R-:W-:-:S04]  /*0af0*/  IMAD.WIDE R4, R21, 0x4, R2 ;  /* 0x0000000415047825 */ /* 0x000fc800078e0202 */
[----:B------:R-:W-:Y:S01]  /*0b00*/  STG.E desc[UR4][R14.64], R17 ;  /* 0x000000110e007986 */ /* 0x000fe2000c101904 */
[----:B-----5:R-:W-:-:S04]  /*0b10*/  IADD3 R19, PT, PT, R8, R17, RZ ;  /* 0x0000001108137210 */ /* 0x020fc80007ffe0ff */
[----:B------:R-:W-:Y:S01]  /*0b20*/  IADD3 R21, PT, PT, R10, R19, RZ ;  /* 0x000000130a157210 */ /* 0x000fe20007ffe0ff */
[----:B------:R-:W-:Y:S04]  /*0b30*/  STG.E desc[UR4][R2.64], R19 ;  /* 0x0000001302007986 */ /* 0x000fe8000c101904 */
[----:B------:R-:W-:Y:S01]  /*0b40*/  STG.E desc[UR4][R4.64], R21 ;  /* 0x0000001504007986 */ /* 0x000fe2000c101904 */
[----:B------:R-:W-:Y:S05]  /*0b50*/  EXIT ;  /* 0x000000000000794d */ /* 0x000fea0003800000 */
.L_x_3:
[----:B------:R-:W-:-:S00]  /*0b60*/  BRA `(.L_x_3) ;  /* 0xfffffffc00fc7947 */ /* 0x000fc0000383ffff */
[----:B------:R-:W-:-:S00]  /*0b70*/  NOP ;  /* 0x0000000000007918 */ /* 0x000fc00000000000 */
        /* <DEDUP_REMOVED lines=8> */
.L_x_4:


//--------------------- .nv.shared.reserved.0     --------------------------
	.section	.nv.shared.reserved.0,"aw",@nobits
	.weak		__nv_reservedSMEM_offset_0_alias
	.size		__nv_reservedSMEM_offset_0_alias, 0, 64
	.other		__nv_reservedSMEM_offset_0_alias,@"STO_CUDA_RESERVED_SHARED STV_DEFAULT"
__nv_reservedSMEM_offset_0_alias:
	.zero		0
	.zero		64


//--------------------- .nv.constant0._Z6kernelPiS_S_ii --------------------------
	.section	.nv.constant0._Z6kernelPiS_S_ii,"a",@progbits
	.sectionflags	@""
	.align	4
.nv.constant0._Z6kernelPiS_S_ii:
	.zero		928


//--------------------- SYMBOLS --------------------------

	.type		.nv.reservedSmem.offset0,@object
	.size		.nv.reservedSmem.offset0,0x4
